//
// Generated by NVIDIA NVVM Compiler
//
// Compiler Build ID: CL-36424714
// Cuda compilation tools, release 13.0, V13.0.88
// Based on NVVM 20.0.0
//

.version 9.0
.target sm_100
.address_size 64

	// .globl	_Z10addVectorsPfS_S_i

.visible .entry _Z10addVectorsPfS_S_i(
	.param .u64 .ptr .align 1 _Z10addVectorsPfS_S_i_param_0,
	.param .u64 .ptr .align 1 _Z10addVectorsPfS_S_i_param_1,
	.param .u64 .ptr .align 1 _Z10addVectorsPfS_S_i_param_2,
	.param .u32 _Z10addVectorsPfS_S_i_param_3
)
{
	.reg .pred 	%p<2>;
	.reg .b32 	%r<6>;
	.reg .b32 	%f<4>;
	.reg .b64 	%rd<11>;

	ld.param.u64 	%rd1, [_Z10addVectorsPfS_S_i_param_0];
	ld.param.u64 	%rd2, [_Z10addVectorsPfS_S_i_param_1];
	ld.param.u64 	%rd3, [_Z10addVectorsPfS_S_i_param_2];
	ld.param.u32 	%r2, [_Z10addVectorsPfS_S_i_param_3];
	mov.u32 	%r3, %tid.x;
	mov.u32 	%r4, %ntid.x;
	mov.u32 	%r5, %ctaid.x;
	mad.lo.s32 	%r1, %r4, %r5, %r3;
	setp.ge.s32 	%p1, %r1, %r2;
	@%p1 bra 	$L__BB0_2;
	cvta.to.global.u64 	%rd4, %rd1;
	cvta.to.global.u64 	%rd5, %rd2;
	cvta.to.global.u64 	%rd6, %rd3;
	mul.wide.s32 	%rd7, %r1, 4;
	add.s64 	%rd8, %rd4, %rd7;
	ld.global.f32 	%f1, [%rd8];
	add.s64 	%rd9, %rd5, %rd7;
	ld.global.f32 	%f2, [%rd9];
	add.f32 	%f3, %f1, %f2;
	add.s64 	%rd10, %rd6, %rd7;
	st.global.f32 	[%rd10], %f3;
$L__BB0_2:
	ret;

}


// ===== COMPILED SASS (sm_100) =====

	.target	sm_100

	.elftype	@"ET_EXEC"


//--------------------- .note.nv.tkinfo           --------------------------
	.section	.note.nv.tkinfo,"",@"SHT_NOTE"
	.sectionflags	@"SHF_NOTE_NV_TKINFO"
	.tkinfo
        /*0018*/ 	.word	0x00000002
        /*0030*/ 	.string	""
        /*0030*/ 	.string	"ptxas"
        /*0030*/ 	.string	"Cuda compilation tools, release 13.0, V13.0.88"
        /*0030*/ 	.string	"Build cuda_13.0.r13.0/compiler.36424714_0"
        /*0030*/ 	.string	"-arch sm_100 -m 64 "



//--------------------- .note.nv.cuinfo           --------------------------
	.section	.note.nv.cuinfo,"",@"SHT_NOTE"
	.sectionflags	@"SHF_NOTE_NV_CUINFO"
        /*0018*/ 	.short	0x0002
        /*001a*/ 	.short	0x0064
        /*001c*/ 	.short	0x0082
	.zero		2


//--------------------- .nv.info                  --------------------------
	.section	.nv.info,"",@"SHT_CUDA_INFO"
	.align	4


	//----- nvinfo : EIATTR_REGCOUNT
	.align		4
        /*0000*/ 	.byte	0x04, 0x2f
        /*0002*/ 	.short	(.L_1 - .L_0)
	.align		4
.L_0:
        /*0004*/ 	.word	index@(_Z10addVectorsPfS_S_i)
        /*0008*/ 	.word	0x0000000c


	//----- nvinfo : EIATTR_FRAME_SIZE
	.align		4
.L_1:
        /*000c*/ 	.byte	0x04, 0x11
        /*000e*/ 	.short	(.L_3 - .L_2)
	.align		4
.L_2:
        /*0010*/ 	.word	index@(_Z10addVectorsPfS_S_i)
        /*0014*/ 	.word	0x00000000


	//----- nvinfo : EIATTR_MIN_STACK_SIZE
	.align		4
.L_3:
        /*0018*/ 	.byte	0x04, 0x12
        /*001a*/ 	.short	(.L_5 - .L_4)
	.align		4
.L_4:
        /*001c*/ 	.word	index@(_Z10addVectorsPfS_S_i)
        /*0020*/ 	.word	0x00000000
.L_5:


//--------------------- .nv.compat                --------------------------
	.section	.nv.compat,"",@"SHT_CUDA_COMPAT_INFO"
	.align	4
        /*0000*/ 	.byte	0x02, 0x09, 0x00, 0x00, 0x02, 0x02, 0x01, 0x00, 0x02, 0x05, 0x05, 0x00, 0x03, 0x07, 0x01, 0x01
        /*0010*/ 	.byte	0x02, 0x03, 0x00, 0x00, 0x02, 0x06, 0x01, 0x00, 0x04, 0x0b, 0x08, 0x00, 0x09, 0x00, 0x00, 0x00
        /*0020*/ 	.byte	0x00, 0x00, 0x00, 0x00


//--------------------- .nv.info._Z10addVectorsPfS_S_i --------------------------
	.section	.nv.info._Z10addVectorsPfS_S_i,"",@"SHT_CUDA_INFO"
	.sectionflags	@""
	.align	4


	//----- nvinfo : EIATTR_CUDA_API_VERSION
	.align		4
        /*0000*/ 	.byte	0x04, 0x37
        /*0002*/ 	.short	(.L_7 - .L_6)
.L_6:
        /*0004*/ 	.word	0x00000082


	//----- nvinfo : EIATTR_KPARAM_INFO
	.align		4
.L_7:
        /*0008*/ 	.byte	0x04, 0x17
        /*000a*/ 	.short	(.L_9 - .L_8)
.L_8:
        /*000c*/ 	.word	0x00000000
        /*0010*/ 	.short	0x0003
        /*0012*/ 	.short	0x0018
        /*0014*/ 	.byte	0x00, 0xf0, 0x11, 0x00


	//----- nvinfo : EIATTR_KPARAM_INFO
	.align		4
.L_9:
        /*0018*/ 	.byte	0x04, 0x17
        /*001a*/ 	.short	(.L_11 - .L_10)
.L_10:
        /*001c*/ 	.word	0x00000000
        /*0020*/ 	.short	0x0002
        /*0022*/ 	.short	0x0010
        /*0024*/ 	.byte	0x00, 0xf5, 0x21, 0x00


	//----- nvinfo : EIATTR_KPARAM_INFO
	.align		4
.L_11:
        /*0028*/ 	.byte	0x04, 0x17
        /*002a*/ 	.short	(.L_13 - .L_12)
.L_12:
        /*002c*/ 	.word	0x00000000
        /*0030*/ 	.short	0x0001
        /*0032*/ 	.short	0x0008
        /*0034*/ 	.byte	0x00, 0xf5, 0x21, 0x00


	//----- nvinfo : EIATTR_KPARAM_INFO
	.align		4
.L_13:
        /*0038*/ 	.byte	0x04, 0x17
        /*003a*/ 	.short	(.L_15 - .L_14)
.L_14:
        /*003c*/ 	.word	0x00000000
        /*0040*/ 	.short	0x0000
        /*0042*/ 	.short	0x0000
        /*0044*/ 	.byte	0x00, 0xf5, 0x21, 0x00


	//----- nvinfo : EIATTR_SPARSE_MMA_MASK
	.align		4
.L_15:
        /*0048*/ 	.byte	0x03, 0x50
        /*004a*/ 	.short	0x0000


	//----- nvinfo : EIATTR_MAXREG_COUNT
	.align		4
        /*004c*/ 	.byte	0x03, 0x1b
        /*004e*/ 	.short	0x00ff


	//----- nvinfo : EIATTR_MERCURY_ISA_VERSION
	.align		4
        /*0050*/ 	.byte	0x03, 0x5f
        /*0052*/ 	.short	0x0101


	//----- nvinfo : EIATTR_VRC_CTA_INIT_COUNT
	.align		4
        /*0054*/ 	.byte	0x02, 0x4a
	.zero		1
	.zero		1


	//----- nvinfo : EIATTR_EXIT_INSTR_OFFSETS
	.align		4
        /*0058*/ 	.byte	0x04, 0x1c
        /*005a*/ 	.short	(.L_17 - .L_16)


	//   ....[0]....
.L_16:
        /*005c*/ 	.word	0x00000070


	//   ....[1]....
        /*0060*/ 	.word	0x00000130


	//----- nvinfo : EIATTR_CBANK_PARAM_SIZE
	.align		4
.L_17:
        /*0064*/ 	.byte	0x03, 0x19
        /*0066*/ 	.short	0x001c


	//----- nvinfo : EIATTR_PARAM_CBANK
	.align		4
        /*0068*/ 	.byte	0x04, 0x0a
        /*006a*/ 	.short	(.L_19 - .L_18)
	.align		4
.L_18:
        /*006c*/ 	.word	index@(.nv.constant0._Z10addVectorsPfS_S_i)
        /*0070*/ 	.short	0x0380
        /*0072*/ 	.short	0x001c


	//----- nvinfo : EIATTR_SW_WAR
	.align		4
.L_19:
        /*0074*/ 	.byte	0x04, 0x36
        /*0076*/ 	.short	(.L_21 - .L_20)
.L_20:
        /*0078*/ 	.word	0x00000008
.L_21:


//--------------------- .nv.callgraph             --------------------------
	.section	.nv.callgraph,"",@"SHT_CUDA_CALLGRAPH"
	.align	4
	.sectionentsize	8
	.align		4
        /*0000*/ 	.word	0x00000000
	.align		4
        /*0004*/ 	.word	0xffffffff
	.align		4
        /*0008*/ 	.word	0x00000000
	.align		4
        /*000c*/ 	.word	0xfffffffe
	.align		4
        /*0010*/ 	.word	0x00000000
	.align		4
        /*0014*/ 	.word	0xfffffffd
	.align		4
        /*0018*/ 	.word	0x00000000
	.align		4
        /*001c*/ 	.word	0xfffffffc


//--------------------- .text._Z10addVectorsPfS_S_i --------------------------
	.section	.text._Z10addVectorsPfS_S_i,"ax",@progbits
	.align	128
        .global         _Z10addVectorsPfS_S_i
        .type           _Z10addVectorsPfS_S_i,@function
        .size           _Z10addVectorsPfS_S_i,(.L_x_1 - _Z10addVectorsPfS_S_i)
        .other          _Z10addVectorsPfS_S_i,@"STO_CUDA_ENTRY STV_DEFAULT"
_Z10addVectorsPfS_S_i:
.text._Z10addVectorsPfS_S_i:
[----:B------:R-:W-:Y:S01]  /*0000*/  LDC R1, c[0x0][0x37c] ;  /* 0x0000df00ff017b82 */ /* 0x000fe20000000800 */
[----:B------:R-:W0:Y:S01]  /*0010*/  S2R R9, SR_TID.X ;  /* 0x0000000000097919 */ /* 0x000e220000002100 */
[----:B------:R-:W0:Y:S01]  /*0020*/  LDCU UR4, c[0x0][0x360] ;  /* 0x00006c00ff0477ac */ /* 0x000e220008000800 */
[----:B------:R-:W0:Y:S01]  /*0030*/  S2R R0, SR_CTAID.X ;  /* 0x0000000000007919 */ /* 0x000e220000002500 */
[----:B------:R-:W1:Y:S01]  /*0040*/  LDCU UR5, c[0x0][0x398] ;  /* 0x00007300ff0577ac */ /* 0x000e620008000800 */
[----:B0-----:R-:W-:-:S05]  /*0050*/  IMAD R9, R0, UR4, R9 ;  /* 0x0000000400097c24 */ /* 0x001fca000f8e0209 */
[----:B-1----:R-:W-:-:S13]  /*0060*/  ISETP.GE.AND P0, PT, R9, UR5, PT ;  /* 0x0000000509007c0c */ /* 0x002fda000bf06270 */
[----:B------:R-:W-:Y:S05]  /*0070*/  @P0 EXIT ;  /* 0x000000000000094d */ /* 0x000fea0003800000 */
[----:B------:R-:W0:Y:S01]  /*0080*/  LDC.64 R2, c[0x0][0x380] ;  /* 0x0000e000ff027b82 */ /* 0x000e220000000a00 */
[----:B------:R-:W1:Y:S07]  /*0090*/  LDCU.64 UR4, c[0x0][0x358] ;  /* 0x00006b00ff0477ac */ /* 0x000e6e0008000a00 */
[----:B------:R-:W2:Y:S08]  /*00a0*/  LDC.64 R4, c[0x0][0x388] ;  /* 0x0000e200ff047b82 */ /* 0x000eb00000000a00 */
[----:B------:R-:W3:Y:S01]  /*00b0*/  LDC.64 R6, c[0x0][0x390] ;  /* 0x0000e400ff067b82 */ /* 0x000ee20000000a00 */
[----:B0-----:R-:W-:-:S06]  /*00c0*/  IMAD.WIDE R2, R9, 0x4, R2 ;  /* 0x0000000409027825 */ /* 0x001fcc00078e0202 */
[----:B-1----:R-:W4:Y:S01]  /*00d0*/  LDG.E R2, desc[UR4][R2.64] ;  /* 0x0000000402027981 */ /* 0x002f22000c1e1900 */
[----:B--2---:R-:W-:-:S06]  /*00e0*/  IMAD.WIDE R4, R9, 0x4, R4 ;  /* 0x0000000409047825 */ /* 0x004fcc00078e0204 */
[----:B------:R-:W4:Y:S01]  /*00f0*/  LDG.E R5, desc[UR4][R4.64] ;  /* 0x0000000404057981 */ /* 0x000f22000c1e1900 */
[----:B---3--:R-:W-:-:S04]  /*0100*/  IMAD.WIDE R6, R9, 0x4, R6 ;  /* 0x0000000409067825 */ /* 0x008fc800078e0206 */
[----:B----4-:R-:W-:-:S05]  /*0110*/  FADD R9, R2, R5 ;  /* 0x0000000502097221 */ /* 0x010fca0000000000 */
[----:B------:R-:W-:Y:S01]  /*0120*/  STG.E desc[UR4][R6.64], R9 ;  /* 0x0000000906007986 */ /* 0x000fe2000c101904 */
[----:B------:R-:W-:Y:S05]  /*0130*/  EXIT ;  /* 0x000000000000794d */ /* 0x000fea0003800000 */
.L_x_0:
[----:B------:R-:W-:-:S00]  /*0140*/  BRA `(.L_x_0) ;  /* 0xfffffffc00fc7947 */ /* 0x000fc0000383ffff */
[----:B------:R-:W-:-:S00]  /*0150*/  NOP ;  /* 0x0000000000007918 */ /* 0x000fc00000000000 */
        /* <DEDUP_REMOVED lines=10> */
.L_x_1:


//--------------------- .nv.shared.reserved.0     --------------------------
	.section	.nv.shared.reserved.0,"aw",@nobits
	.weak		__nv_reservedSMEM_offset_0_alias
	.size		__nv_reservedSMEM_offset_0_alias, 0, 64
	.other		__nv_reservedSMEM_offset_0_alias,@"STO_CUDA_RESERVED_SHARED STV_DEFAULT"
__nv_reservedSMEM_offset_0_alias:
	.zero		0
	.zero		64


//--------------------- .nv.constant0._Z10addVectorsPfS_S_i --------------------------
	.section	.nv.constant0._Z10addVectorsPfS_S_i,"a",@progbits
	.sectionflags	@""
	.align	4
.nv.constant0._Z10addVectorsPfS_S_i:
	.zero		924


//--------------------- SYMBOLS --------------------------

	.type		.nv.reservedSmem.offset0,@object
	.size		.nv.reservedSmem.offset0,0x4
